	.headerflags	@"EF_CUDA_TEXMODE_UNIFIED EF_CUDA_64BIT_ADDRESS EF_CUDA_ACCELERATORS EF_CUDA_SM90 EF_CUDA_VIRTUAL_SM(EF_CUDA_SM90)"
	.elftype	@"ET_EXEC"


//--------------------- .nv.info                  --------------------------
	.section	.nv.info,"",@"SHT_CUDA_INFO"
	.align	4


	//----- nvinfo : EIATTR_REGCOUNT
	.align		4
        /*0000*/ 	.byte	0x04, 0x2f
        /*0002*/ 	.short	(.L_1 - .L_0)
	.align		4
.L_0:
        /*0004*/ 	.word	index@(triton_mm)
        /*0008*/ 	.word	0x0000003a


	//----- nvinfo : EIATTR_MIN_STACK_SIZE
	.align		4
.L_1:
        /*000c*/ 	.byte	0x04, 0x12
        /*000e*/ 	.short	(.L_3 - .L_2)
	.align		4
.L_2:
        /*0010*/ 	.word	index@(triton_mm)
        /*0014*/ 	.word	0x00000000


	//----- nvinfo : EIATTR_FRAME_SIZE
	.align		4
.L_3:
        /*0018*/ 	.byte	0x04, 0x11
        /*001a*/ 	.short	(.L_5 - .L_4)
	.align		4
.L_4:
        /*001c*/ 	.word	index@(triton_mm)
        /*0020*/ 	.word	0x00000000


	//----- nvinfo : EIATTR_MIN_STACK_SIZE
	.align		4
.L_5:
        /*0024*/ 	.byte	0x04, 0x12
        /*0026*/ 	.short	(.L_7 - .L_6)
	.align		4
.L_6:
        /*0028*/ 	.word	index@(triton_mm)
        /*002c*/ 	.word	0x00000000
.L_7:


//--------------------- .nv.info.triton_mm        --------------------------
	.section	.nv.info.triton_mm,"",@"SHT_CUDA_INFO"
	.sectionflags	@""
	.align	4


	//----- nvinfo : EIATTR_CUDA_API_VERSION
	.align		4
        /*0000*/ 	.byte	0x04, 0x37
        /*0002*/ 	.short	(.L_9 - .L_8)
.L_8:
        /*0004*/ 	.word	0x0000007c


	//----- nvinfo : EIATTR_KPARAM_INFO
	.align		4
.L_9:
        /*0008*/ 	.byte	0x04, 0x17
        /*000a*/ 	.short	(.L_11 - .L_10)
.L_10:
        /*000c*/ 	.word	0x00000000
        /*0010*/ 	.short	0x0003
        /*0012*/ 	.short	0x0018
        /*0014*/ 	.byte	0x00, 0xf0, 0x21, 0x00


	//----- nvinfo : EIATTR_KPARAM_INFO
	.align		4
.L_11:
        /*0018*/ 	.byte	0x04, 0x17
        /*001a*/ 	.short	(.L_13 - .L_12)
.L_12:
        /*001c*/ 	.word	0x00000000
        /*0020*/ 	.short	0x0002
        /*0022*/ 	.short	0x0010
        /*0024*/ 	.byte	0x00, 0xf0, 0x21, 0x00


	//----- nvinfo : EIATTR_KPARAM_INFO
	.align		4
.L_13:
        /*0028*/ 	.byte	0x04, 0x17
        /*002a*/ 	.short	(.L_15 - .L_14)
.L_14:
        /*002c*/ 	.word	0x00000000
        /*0030*/ 	.short	0x0001
        /*0032*/ 	.short	0x0008
        /*0034*/ 	.byte	0x00, 0xf0, 0x21, 0x00


	//----- nvinfo : EIATTR_KPARAM_INFO
	.align		4
.L_15:
        /*0038*/ 	.byte	0x04, 0x17
        /*003a*/ 	.short	(.L_17 - .L_16)
.L_16:
        /*003c*/ 	.word	0x00000000
        /*0040*/ 	.short	0x0000
        /*0042*/ 	.short	0x0000
        /*0044*/ 	.byte	0x00, 0xf0, 0x21, 0x00


	//----- nvinfo : EIATTR_SPARSE_MMA_MASK
	.align		4
.L_17:
        /*0048*/ 	.byte	0x03, 0x50
        /*004a*/ 	.short	0x0000


	//----- nvinfo : EIATTR_MAXREG_COUNT
	.align		4
        /*004c*/ 	.byte	0x03, 0x1b
        /*004e*/ 	.short	0x00ff


	//----- nvinfo : EIATTR_COOP_GROUP_MASK_REGIDS
	.align		4
        /*0050*/ 	.byte	0x04, 0x29
        /*0052*/ 	.short	(.L_19 - .L_18)


	//   ....[0]....
.L_18:
        /*0054*/ 	.word	0xffffffff


	//----- nvinfo : EIATTR_COOP_GROUP_INSTR_OFFSETS
	.align		4
.L_19:
        /*0058*/ 	.byte	0x04, 0x28
        /*005a*/ 	.short	(.L_21 - .L_20)


	//   ....[0]....
.L_20:
        /*005c*/ 	.word	0x000006f0


	//----- nvinfo : EIATTR_EXIT_INSTR_OFFSETS
	.align		4
.L_21:
        /*0060*/ 	.byte	0x04, 0x1c
        /*0062*/ 	.short	(.L_23 - .L_22)


	//   ....[0]....
.L_22:
        /*0064*/ 	.word	0x00001500


	//   ....[1]....
        /*0068*/ 	.word	0x00001520


	//----- nvinfo : EIATTR_MAX_THREADS
	.align		4
.L_23:
        /*006c*/ 	.byte	0x04, 0x05
        /*006e*/ 	.short	(.L_25 - .L_24)
.L_24:
        /*0070*/ 	.word	0x00000080
        /*0074*/ 	.word	0x00000001
        /*0078*/ 	.word	0x00000001


	//----- nvinfo : EIATTR_CBANK_PARAM_SIZE
	.align		4
.L_25:
        /*007c*/ 	.byte	0x03, 0x19
        /*007e*/ 	.short	0x0020


	//----- nvinfo : EIATTR_PARAM_CBANK
	.align		4
        /*0080*/ 	.byte	0x04, 0x0a
        /*0082*/ 	.short	(.L_27 - .L_26)
	.align		4
.L_26:
        /*0084*/ 	.word	index@(.nv.constant0.triton_mm)
        /*0088*/ 	.short	0x0210
        /*008a*/ 	.short	0x0020


	//----- nvinfo : EIATTR_SW_WAR
	.align		4
.L_27:
        /*008c*/ 	.byte	0x04, 0x36
        /*008e*/ 	.short	(.L_29 - .L_28)
.L_28:
        /*0090*/ 	.word	0x00000008
.L_29:


//--------------------- .nv.callgraph             --------------------------
	.section	.nv.callgraph,"",@"SHT_CUDA_CALLGRAPH"
	.align	4
	.sectionentsize	8
	.align		4
        /*0000*/ 	.word	0x00000000
	.align		4
        /*0004*/ 	.word	0xffffffff
	.align		4
        /*0008*/ 	.word	0x00000000
	.align		4
        /*000c*/ 	.word	0xfffffffe
	.align		4
        /*0010*/ 	.word	0x00000000
	.align		4
        /*0014*/ 	.word	0xfffffffd
	.align		4
        /*0018*/ 	.word	0x00000000
	.align		4
        /*001c*/ 	.word	0xfffffffc


//--------------------- .text.triton_mm           --------------------------
	.section	.text.triton_mm,"ax",@progbits
	.sectionflags	@"SHF_BARRIERS=1"
	.align	128
        .global         triton_mm
        .type           triton_mm,@function
        .size           triton_mm,(.L_x_2 - triton_mm)
        .other          triton_mm,@"STO_CUDA_ENTRY STV_DEFAULT"
triton_mm:
.text.triton_mm:
[----:B------:R-:W1:Y:S02]  /*0000*/  LDC R1, c[0x0][0x28] ;  /* 0x00000a00ff017b82 */ /* 0x000e640000000800 */
[----:B------:R-:W2:Y:S01]  /*0010*/  S2R R9, SR_CTAID.X ;  /* 0x0000000000097919 */ /* 0x000ea20000002500 */
[----:B------:R-:W-:Y:S01]  /*0020*/  IMAD.MOV.U32 R3, RZ, RZ, 0x40 ;  /* 0x00000040ff037424 */ /* 0x000fe200078e00ff */
[----:B------:R-:W3:Y:S01]  /*0030*/  S2UR UR8, SR_CgaCtaId ;  /* 0x00000000000879c3 */ /* 0x000ee20000008800 */
[----:B------:R-:W-:Y:S01]  /*0040*/  UMOV UR4, 0x400 ;  /* 0x0000040000047882 */ /* 0x000fe20000000000 */
[----:B------:R-:W-:Y:S01]  /*0050*/  ULDC.64 UR10, c[0x0][0x208] ;  /* 0x00008200000a7ab9 */ /* 0x000fe20000000a00 */
[----:B------:R-:W-:Y:S02]  /*0060*/  CS2R R24, SRZ ;  /* 0x0000000000187805 */ /* 0x000fe4000001ff00 */
[----:B------:R-:W-:Y:S02]  /*0070*/  CS2R R26, SRZ ;  /* 0x00000000001a7805 */ /* 0x000fe4000001ff00 */
[----:B------:R-:W-:Y:S02]  /*0080*/  CS2R R28, SRZ ;  /* 0x00000000001c7805 */ /* 0x000fe4000001ff00 */
[----:B------:R-:W-:-:S02]  /*0090*/  CS2R R30, SRZ ;  /* 0x00000000001e7805 */ /* 0x000fc4000001ff00 */
[----:B------:R-:W-:Y:S02]  /*00a0*/  CS2R R32, SRZ ;  /* 0x0000000000207805 */ /* 0x000fe4000001ff00 */
[----:B------:R-:W-:Y:S02]  /*00b0*/  CS2R R34, SRZ ;  /* 0x0000000000227805 */ /* 0x000fe4000001ff00 */
        /* <DEDUP_REMOVED lines=9> */
[----:B------:R-:W-:Y:S01]  /*0150*/  CS2R R54, SRZ ;  /* 0x0000000000367805 */ /* 0x000fe2000001ff00 */
[----:B------:R-:W-:Y:S01]  /*0160*/  UMOV UR9, 0xffffffff ;  /* 0xffffffff00097882 */ /* 0x000fe20000000000 */
[----:B---3--:R-:W-:Y:S01]  /*0170*/  UPRMT UR8, UR8, 0x654, UR4 ;  /* 0x0000065408087896 */ /* 0x008fe20008000004 */
[----:B--2---:R-:W-:-:S02]  /*0180*/  SHF.R.S32.HI R0, RZ, 0x1f, R9 ;  /* 0x0000001fff007819 */ /* 0x004fc40000011409 */
[-C--:B------:R-:W-:Y:S02]  /*0190*/  IABS R6, R9.reuse ;  /* 0x0000000900067213 */ /* 0x080fe40000000000 */
[----:B------:R-:W-:-:S04]  /*01a0*/  LEA.HI R0, R0, R9, RZ, 0x3 ;  /* 0x0000000900007211 */ /* 0x000fc800078f18ff */
[----:B------:R-:W-:-:S05]  /*01b0*/  LOP3.LUT R0, R0, 0xfffffff8, RZ, 0xc0, !PT ;  /* 0xfffffff800007812 */ /* 0x000fca00078ec0ff */
[--C-:B------:R-:W-:Y:S02]  /*01c0*/  IMAD.MOV R4, RZ, RZ, -R0.reuse ;  /* 0x000000ffff047224 */ /* 0x100fe400078e0a00 */
[----:B------:R-:W-:-:S03]  /*01d0*/  IMAD.IADD R7, R9, 0x1, -R0 ;  /* 0x0000000109077824 */ /* 0x000fc600078e0a00 */
[----:B------:R-:W-:-:S04]  /*01e0*/  VIADDMNMX R4, R4, R3, 0x8, PT ;  /* 0x0000000804047446 */ /* 0x000fc80003800103 */
[-C--:B------:R-:W-:Y:S02]  /*01f0*/  IABS R8, R4.reuse ;  /* 0x0000000400087213 */ /* 0x080fe40000000000 */
[----:B------:R-:W-:Y:S02]  /*0200*/  IABS R10, R4 ;  /* 0x00000004000a7213 */ /* 0x000fe40000000000 */
[----:B------:R-:W2:Y:S08]  /*0210*/  I2F.RP R5, R8 ;  /* 0x0000000800057306 */ /* 0x000eb00000209400 */
[----:B--2---:R-:W2:Y:S02]  /*0220*/  MUFU.RCP R5, R5 ;  /* 0x0000000500057308 */ /* 0x004ea40000001000 */
[----:B--2---:R-:W-:Y:S01]  /*0230*/  VIADD R2, R5, 0xffffffe ;  /* 0x0ffffffe05027836 */ /* 0x004fe20000000000 */
[----:B------:R-:W-:-:S02]  /*0240*/  IABS R5, R7 ;  /* 0x0000000700057213 */ /* 0x000fc40000000000 */
[----:B------:R-:W-:-:S03]  /*0250*/  LOP3.LUT R7, R7, R4, RZ, 0x3c, !PT ;  /* 0x0000000407077212 */ /* 0x000fc600078e3cff */
[----:B------:R2:W3:Y:S01]  /*0260*/  F2I.FTZ.U32.TRUNC.NTZ R3, R2 ;  /* 0x0000000200037305 */ /* 0x0004e2000021f000 */
[----:B------:R-:W-:Y:S01]  /*0270*/  ISETP.GE.AND P2, PT, R7, RZ, PT ;  /* 0x000000ff0700720c */ /* 0x000fe20003f46270 */
[----:B--2---:R-:W-:Y:S02]  /*0280*/  IMAD.MOV.U32 R2, RZ, RZ, RZ ;  /* 0x000000ffff027224 */ /* 0x004fe400078e00ff */
[----:B---3--:R-:W-:-:S04]  /*0290*/  IMAD.MOV R11, RZ, RZ, -R3 ;  /* 0x000000ffff0b7224 */ /* 0x008fc800078e0a03 */
[----:B------:R-:W-:-:S04]  /*02a0*/  IMAD R11, R11, R8, RZ ;  /* 0x000000080b0b7224 */ /* 0x000fc800078e02ff */
[----:B------:R-:W-:-:S04]  /*02b0*/  IMAD.HI.U32 R3, R3, R11, R2 ;  /* 0x0000000b03037227 */ /* 0x000fc800078e0002 */
[----:B------:R-:W-:Y:S02]  /*02c0*/  IMAD.MOV R11, RZ, RZ, -R10 ;  /* 0x000000ffff0b7224 */ /* 0x000fe400078e0a0a */
[----:B------:R-:W-:Y:S02]  /*02d0*/  IMAD.MOV.U32 R10, RZ, RZ, R5 ;  /* 0x000000ffff0a7224 */ /* 0x000fe400078e0005 */
[----:B------:R-:W-:-:S04]  /*02e0*/  IMAD.HI.U32 R2, R3, R6, RZ ;  /* 0x0000000603027227 */ /* 0x000fc800078e00ff */
[----:B------:R-:W-:-:S04]  /*02f0*/  IMAD.HI.U32 R5, R3, R10, RZ ;  /* 0x0000000a03057227 */ /* 0x000fc800078e00ff */
[-C--:B------:R-:W-:Y:S02]  /*0300*/  IMAD R3, R2, R11.reuse, R6 ;  /* 0x0000000b02037224 */ /* 0x080fe400078e0206 */
[----:B------:R-:W-:Y:S01]  /*0310*/  IMAD R6, R5, R11, R10 ;  /* 0x0000000b05067224 */ /* 0x000fe200078e020a */
[----:B------:R-:W2:Y:S02]  /*0320*/  S2R R2, SR_TID.X ;  /* 0x0000000000027919 */ /* 0x000ea40000002100 */
[C---:B------:R-:W-:Y:S02]  /*0330*/  ISETP.GT.U32.AND P1, PT, R8.reuse, R3, PT ;  /* 0x000000030800720c */ /* 0x040fe40003f24070 */
[----:B------:R-:W-:-:S11]  /*0340*/  ISETP.GT.U32.AND P0, PT, R8, R6, PT ;  /* 0x000000060800720c */ /* 0x000fd60003f04070 */
[--C-:B------:R-:W-:Y:S01]  /*0350*/  @!P1 IMAD.IADD R3, R3, 0x1, -R8.reuse ;  /* 0x0000000103039824 */ /* 0x100fe200078e0a08 */
[----:B------:R-:W-:Y:S01]  /*0360*/  ISETP.GE.AND P1, PT, R9, RZ, PT ;  /* 0x000000ff0900720c */ /* 0x000fe20003f26270 */
[----:B------:R-:W-:Y:S02]  /*0370*/  @!P0 IMAD.IADD R6, R6, 0x1, -R8 ;  /* 0x0000000106068824 */ /* 0x000fe400078e0a08 */
[----:B------:R-:W-:Y:S01]  /*0380*/  @!P0 VIADD R5, R5, 0x1 ;  /* 0x0000000105058836 */ /* 0x000fe20000000000 */
[----:B------:R-:W-:Y:S02]  /*0390*/  ISETP.GT.U32.AND P4, PT, R8, R3, PT ;  /* 0x000000030800720c */ /* 0x000fe40003f84070 */
[----:B------:R-:W-:Y:S02]  /*03a0*/  ISETP.GE.U32.AND P3, PT, R6, R8, PT ;  /* 0x000000080600720c */ /* 0x000fe40003f66070 */
[----:B------:R-:W-:Y:S01]  /*03b0*/  ISETP.NE.AND P0, PT, R4, RZ, PT ;  /* 0x000000ff0400720c */ /* 0x000fe20003f05270 */
[----:B------:R-:W3:Y:S01]  /*03c0*/  LDC.64 R6, c[0x0][0x218] ;  /* 0x00008600ff067b82 */ /* 0x000ee20000000a00 */
[----:B------:R-:W-:Y:S01]  /*03d0*/  LOP3.LUT R4, RZ, R4, RZ, 0x33, !PT ;  /* 0x00000004ff047212 */ /* 0x000fe200078e33ff */
[----:B--2---:R-:W-:Y:S01]  /*03e0*/  IMAD.SHL.U32 R17, R2, 0x8, RZ ;  /* 0x0000000802117824 */ /* 0x004fe200078e00ff */
[----:B------:R-:W-:-:S05]  /*03f0*/  SHF.R.U32.HI R16, RZ, 0x5, R2 ;  /* 0x00000005ff107819 */ /* 0x000fca0000011602 */
[----:B------:R-:W-:Y:S02]  /*0400*/  @!P4 IMAD.IADD R3, R3, 0x1, -R8 ;  /* 0x000000010303c824 */ /* 0x000fe400078e0a08 */
[----:B------:R-:W-:Y:S01]  /*0410*/  @P3 VIADD R5, R5, 0x1 ;  /* 0x0000000105053836 */ /* 0x000fe20000000000 */
[----:B------:R-:W2:Y:S01]  /*0420*/  LDC.64 R8, c[0x0][0x220] ;  /* 0x00008800ff087b82 */ /* 0x000ea20000000a00 */
[----:B------:R-:W-:Y:S01]  /*0430*/  @!P1 IMAD.MOV R3, RZ, RZ, -R3 ;  /* 0x000000ffff039224 */ /* 0x000fe200078e0a03 */
[----:B------:R-:W-:Y:S01]  /*0440*/  LOP3.LUT R14, R17, 0x8, R2, 0x48, !PT ;  /* 0x00000008110e7812 */ /* 0x000fe200078e4802 */
[----:B------:R-:W-:-:S03]  /*0450*/  @!P2 IMAD.MOV R5, RZ, RZ, -R5 ;  /* 0x000000ffff05a224 */ /* 0x000fc600078e0a05 */
[C---:B------:R-:W-:Y:S02]  /*0460*/  SEL R3, R4.reuse, R3, !P0 ;  /* 0x0000000304037207 */ /* 0x040fe40004000000 */
[----:B------:R-:W-:Y:S02]  /*0470*/  SEL R4, R4, R5, !P0 ;  /* 0x0000000504047207 */ /* 0x000fe40004000000 */
[----:B------:R-:W-:Y:S01]  /*0480*/  SHF.R.U32.HI R5, RZ, 0x1, R2 ;  /* 0x00000001ff057819 */ /* 0x000fe20000011602 */
[----:B------:R-:W-:Y:S01]  /*0490*/  IMAD.IADD R0, R0, 0x1, R3 ;  /* 0x0000000100007824 */ /* 0x000fe200078e0203 */
[----:B------:R-:W-:Y:S01]  /*04a0*/  SHF.R.S32.HI R12, RZ, 0x19, R4 ;  /* 0x00000019ff0c7819 */ /* 0x000fe20000011404 */
[----:B------:R-:W-:Y:S01]  /*04b0*/  IMAD.SHL.U32 R4, R4, 0x40, RZ ;  /* 0x0000004004047824 */ /* 0x000fe200078e00ff */
[----:B------:R-:W-:Y:S02]  /*04c0*/  SHF.R.U32.HI R3, RZ, 0x1, R2 ;  /* 0x00000001ff037819 */ /* 0x000fe40000011602 */
[----:B------:R-:W-:Y:S01]  /*04d0*/  SHF.R.S32.HI R11, RZ, 0x19, R0 ;  /* 0x00000019ff0b7819 */ /* 0x000fe20000011400 */
[----:B------:R-:W-:Y:S01]  /*04e0*/  IMAD.SHL.U32 R0, R0, 0x40, RZ ;  /* 0x0000004000007824 */ /* 0x000fe200078e00ff */
[----:B------:R-:W-:-:S02]  /*04f0*/  SGXT.U32 R5, R5, 0x6 ;  /* 0x000000060505781a */ /* 0x000fc40000000000 */
[----:B------:R-:W-:Y:S02]  /*0500*/  SGXT R12, R12, 0x1 ;  /* 0x000000010c0c781a */ /* 0x000fe40000000200 */
[----:B------:R-:W-:Y:S01]  /*0510*/  LOP3.LUT R3, R4, R3, RZ, 0xfc, !PT ;  /* 0x0000000304037212 */ /* 0x000fe200078efcff */
[----:B------:R-:W-:Y:S01]  /*0520*/  IMAD R14, R5, 0x10, R14 ;  /* 0x00000010050e7824 */ /* 0x000fe200078e020e */
[----:B------:R-:W-:Y:S02]  /*0530*/  SGXT R11, R11, 0x1 ;  /* 0x000000010b0b781a */ /* 0x000fe40000000200 */
[----:B------:R-:W-:Y:S01]  /*0540*/  LOP3.LUT R10, R0, R5, RZ, 0xfc, !PT ;  /* 0x00000005000a7212 */ /* 0x000fe200078efcff */
[----:B------:R-:W-:Y:S01]  /*0550*/  IMAD.MOV.U32 R5, RZ, RZ, RZ ;  /* 0x000000ffff057224 */ /* 0x000fe200078e00ff */
[----:B------:R-:W-:Y:S02]  /*0560*/  LEA.HI R12, R12, R3, RZ, 0x6 ;  /* 0x000000030c0c7211 */ /* 0x000fe400078f30ff */
[----:B------:R-:W-:-:S02]  /*0570*/  LEA.HI R11, R11, R10, RZ, 0xc ;  /* 0x0000000a0b0b7211 */ /* 0x000fc400078f60ff */
[----:B------:R-:W-:Y:S02]  /*0580*/  LOP3.LUT R12, R12, 0x3fffc0, RZ, 0xc0, !PT ;  /* 0x003fffc00c0c7812 */ /* 0x000fe400078ec0ff */
[----:B------:R-:W-:-:S03]  /*0590*/  LOP3.LUT R11, R11, 0x3ff000, RZ, 0xc0, !PT ;  /* 0x003ff0000b0b7812 */ /* 0x000fc600078ec0ff */
[----:B------:R-:W-:Y:S01]  /*05a0*/  IMAD.IADD R12, R3, 0x1, -R12 ;  /* 0x00000001030c7824 */ /* 0x000fe200078e0a0c */
[----:B------:R-:W-:Y:S01]  /*05b0*/  LOP3.LUT R3, R17, 0x8, RZ, 0xc0, !PT ;  /* 0x0000000811037812 */ /* 0x000fe200078ec0ff */
[----:B------:R-:W-:-:S04]  /*05c0*/  IMAD.IADD R10, R10, 0x1, -R11 ;  /* 0x000000010a0a7824 */ /* 0x000fc800078e0a0b */
[--C-:B------:R-:W-:Y:S02]  /*05d0*/  IMAD R11, R12, 0xc00, R3.reuse ;  /* 0x00000c000c0b7824 */ /* 0x100fe400078e0203 */
[----:B------:R-:W-:Y:S02]  /*05e0*/  IMAD R3, R10, 0xc00, R3 ;  /* 0x00000c000a037824 */ /* 0x000fe400078e0203 */
[----:B--2---:R-:W-:-:S04]  /*05f0*/  IMAD.WIDE R8, R11, 0x2, R8 ;  /* 0x000000020b087825 */ /* 0x004fc800078e0208 */
[----:B---3--:R-:W-:Y:S01]  /*0600*/  IMAD.WIDE R6, R3, 0x2, R6 ;  /* 0x0000000203067825 */ /* 0x008fe200078e0206 */
[----:B------:R-:W-:Y:S02]  /*0610*/  LEA R3, R14, UR8, 0x1 ;  /* 0x000000080e037c11 */ /* 0x000fe4000f8e08ff */
[----:B------:R-:W-:Y:S01]  /*0620*/  IADD3 R13, P0, R8, 0x20, RZ ;  /* 0x00000020080d7810 */ /* 0x000fe20007f1e0ff */
[----:B------:R-:W-:Y:S01]  /*0630*/  IMAD.MOV.U32 R10, RZ, RZ, RZ ;  /* 0x000000ffff0a7224 */ /* 0x000fe200078e00ff */
[----:B------:R-:W-:Y:S01]  /*0640*/  IADD3 R11, P1, R6, 0x20, RZ ;  /* 0x00000020060b7810 */ /* 0x000fe20007f3e0ff */
[----:B------:R-:W-:Y:S01]  /*0650*/  @!PT LDS RZ, [RZ] ;  /* 0x00000000fffff984 */ /* 0x000fe20000000800 */
[----:B------:R-:W-:Y:S01]  /*0660*/  @!PT LDS RZ, [RZ] ;  /* 0x00000000fffff984 */ /* 0x000fe20000000800 */
[----:B------:R-:W-:Y:S01]  /*0670*/  @!PT LDS RZ, [RZ] ;  /* 0x00000000fffff984 */ /* 0x000fe20000000800 */
[----:B------:R-:W-:Y:S02]  /*0680*/  LDGSTS.E.BYPASS.128 [R3], desc[UR10][R6.64] ;  /* 0x0000000006037fae */ /* 0x000fe4000b901c4a */
[----:B------:R-:W-:Y:S02]  /*0690*/  IMAD.X R14, RZ, RZ, R9, P0 ;  /* 0x000000ffff0e7224 */ /* 0x000fe400000e0609 */
[----:B------:R-:W0:Y:S01]  /*06a0*/  LDGDEPBAR ;  /* 0x00000000000079af */ /* 0x000e220000000000 */
[----:B------:R-:W-:-:S03]  /*06b0*/  IMAD.X R12, RZ, RZ, R7, P1 ;  /* 0x000000ffff0c7224 */ /* 0x000fc600008e0607 */
[----:B------:R2:W-:Y:S04]  /*06c0*/  LDGSTS.E.BYPASS.128 [R3+0x1000], desc[UR10][R8.64] ;  /* 0x0100000008037fae */ /* 0x0005e8000b901c4a */
[----:B------:R-:W0:Y:S01]  /*06d0*/  LDGDEPBAR ;  /* 0x00000000000079af */ /* 0x000e220000000000 */
[----:B--2---:R-:W-:-:S07]  /*06e0*/  LOP3.LUT R8, R16, 0x7fffffc, RZ, 0xc0, !PT ;  /* 0x07fffffc10087812 */ /* 0x004fce00078ec0ff */
.L_x_0:
[----:B--2---:R-:W2:Y:S01]  /*06f0*/  SHFL.IDX PT, R6, R8, RZ, 0x1f ;  /* 0x00001fff08067589 */ /* 0x004ea200000e0000 */
[----:B------:R-:W-:Y:S01]  /*0700*/  UIADD3 UR9, UR9, 0x1, URZ ;  /* 0x0000000109097890 */ /* 0x000fe2000fffe03f */
[----:B------:R-:W-:-:S04]  /*0710*/  DEPBAR.LE SB0, 0x0 ;  /* 0x000080000000791a */ /* 0x000fc80000000000 */
[----:B------:R-:W-:Y:S01]  /*0720*/  UISETP.GE.AND UP0, UPT, UR9, 0x2, UPT ;  /* 0x000000020900788c */ /* 0x000fe2000bf06270 */
[----:B------:R-:W-:Y:S01]  /*0730*/  BAR.SYNC.DEFER_BLOCKING 0x0 ;  /* 0x0000000000007b1d */ /* 0x000fe20000010000 */
[----:B------:R-:W-:Y:S01]  /*0740*/  VIADD R10, R10, 0x1 ;  /* 0x000000010a0a7836 */ /* 0x000fe20000000000 */
[C---:B------:R-:W-:Y:S01]  /*0750*/  ISETP.GE.U32.AND P0, PT, R5.reuse, 0xbf0, PT ;  /* 0x00000bf00500780c */ /* 0x040fe20003f06070 */
[----:B------:R-:W-:Y:S01]  /*0760*/  USEL UR9, UR9, URZ, !UP0 ;  /* 0x0000003f09097287 */ /* 0x000fe2000c000000 */
[----:B------:R-:W-:Y:S02]  /*0770*/  IMAD.MOV.U32 R7, RZ, RZ, R12 ;  /* 0x000000ffff077224 */ /* 0x000fe400078e000c */
[----:B------:R-:W-:Y:S01]  /*0780*/  ISETP.GE.AND P1, PT, R10, 0x2, PT ;  /* 0x000000020a00780c */ /* 0x000fe20003f26270 */
[----:B------:R-:W-:-:S03]  /*0790*/  VIADD R5, R5, 0x10 ;  /* 0x0000001005057836 */ /* 0x000fc60000000000 */
[----:B------:R-:W-:-:S05]  /*07a0*/  SEL R10, R10, RZ, !P1 ;  /* 0x000000ff0a0a7207 */ /* 0x000fca0004800000 */
[----:B------:R-:W-:Y:S01]  /*07b0*/  IMAD R9, R10, 0x800, R3 ;  /* 0x000008000a097824 */ /* 0x000fe200078e0203 */
[----:B--2---:R-:W-:Y:S01]  /*07c0*/  R2UR UR4, R6 ;  /* 0x00000000060472ca */ /* 0x004fe200000e0000 */
[----:B------:R-:W-:Y:S01]  /*07d0*/  IMAD.MOV.U32 R6, RZ, RZ, R11 ;  /* 0x000000ffff067224 */ /* 0x000fe200078e000b */
[----:B------:R-:W-:Y:S01]  /*07e0*/  IADD3 R11, P2, R11, 0x20, RZ ;  /* 0x000000200b0b7810 */ /* 0x000fe20007f5e0ff */
[----:B------:R-:W-:-:S04]  /*07f0*/  WARPGROUP.ARRIVE ;  /* 0x00000000000079c5 */ /* 0x000fc80000000000 */
[----:B------:R-:W-:-:S06]  /*0800*/  IMAD.X R12, RZ, RZ, R12, P2 ;  /* 0x000000ffff0c7224 */ /* 0x000fcc00010e060c */
[----:B------:R-:W-:Y:S02]  /*0810*/  USHF.L.U32 UR5, UR4, 0x5, URZ ;  /* 0x0000000504057899 */ /* 0x000fe4000800063f */
[----:B------:R-:W-:Y:S02]  /*0820*/  ULEA UR4, UR9, UR8, 0xb ;  /* 0x0000000809047291 */ /* 0x000fe4000f8e583f */
[----:B------:R-:W-:Y:S02]  /*0830*/  ULOP3.LUT UR5, UR5, 0x60, URZ, 0xc0, !UPT ;  /* 0x0000006005057892 */ /* 0x000fe4000f8ec03f */
[----:B------:R-:W-:Y:S02]  /*0840*/  USHF.R.U32.HI UR6, URZ, 0x4, UR4 ;  /* 0x000000043f067899 */ /* 0x000fe40008011604 */
[----:B------:R-:W-:Y:S02]  /*0850*/  UIADD3 UR4, UR4, 0x1000, URZ ;  /* 0x0000100004047890 */ /* 0x000fe4000fffe03f */
[----:B------:R-:W-:-:S02]  /*0860*/  ULOP3.LUT UR6, UR6, 0x3fff, URZ, 0xc0, !UPT ;  /* 0x00003fff06067892 */ /* 0x000fc4000f8ec03f */
[----:B------:R-:W-:Y:S02]  /*0870*/  USHF.R.U32.HI UR4, URZ, 0x4, UR4 ;  /* 0x000000043f047899 */ /* 0x000fe40008011604 */
[----:B------:R-:W-:Y:S02]  /*0880*/  UIADD3 UR5, UP0, UR5, UR6, URZ ;  /* 0x0000000605057290 */ /* 0x000fe4000ff1e03f */
[----:B------:R-:W-:Y:S02]  /*0890*/  ULOP3.LUT UR4, UR4, 0x3fff, URZ, 0xc0, !UPT ;  /* 0x00003fff04047892 */ /* 0x000fe4000f8ec03f */
[----:B------:R-:W-:Y:S02]  /*08a0*/  UIADD3.X UR7, URZ, URZ, URZ, UP0, !UPT ;  /* 0x0000003f3f077290 */ /* 0x000fe400087fe43f */
[----:B------:R-:W-:Y:S02]  /*08b0*/  ULOP3.LUT UR6, UR4, 0x800000, URZ, 0xfc, !UPT ;  /* 0x0080000004067892 */ /* 0x000fe4000f8efc3f */
[----:B------:R-:W-:-:S02]  /*08c0*/  ULOP3.LUT UR4, UR5, 0x800000, URZ, 0xfc, !UPT ;  /* 0x0080000005047892 */ /* 0x000fc4000f8efc3f */
[----:B------:R-:W-:-:S03]  /*08d0*/  ULOP3.LUT UR5, UR7, 0xc0000010, URZ, 0xfc, !UPT ;  /* 0xc000001007057892 */ /* 0x000fc6000f8efc3f */
[----:B------:R-:W-:-:S06]  /*08e0*/  UMOV UR7, 0xc0000010 ;  /* 0xc000001000077882 */ /* 0x000fcc0000000000 */
[----:B------:R-:W-:Y:S03]  /*08f0*/  HGMMA.64x64x16.F32.BF16 R24, gdesc[UR4], R24, gsb0 ;  /* 0x00e00000041879f0 */ /* 0x000fe60008001818 */
[----:B------:R-:W-:Y:S02]  /*0900*/  WARPGROUP.DEPBAR.LE gsb0, 0x1 ;  /* 0x00008000000079c5 */ /* 0x000fe40000010100 */
[----:B------:R-:W-:Y:S06]  /*0910*/  BAR.SYNC.DEFER_BLOCKING 0x0 ;  /* 0x0000000000007b1d */ /* 0x000fec0000010000 */
[----:B------:R-:W-:Y:S01]  /*0920*/  @!PT LDS RZ, [RZ] ;  /* 0x00000000fffff984 */ /* 0x000fe20000000800 */
[----:B------:R-:W-:Y:S01]  /*0930*/  @!PT LDS RZ, [RZ] ;  /* 0x00000000fffff984 */ /* 0x000fe20000000800 */
[----:B------:R-:W-:Y:S01]  /*0940*/  @!PT LDS RZ, [RZ] ;  /* 0x00000000fffff984 */ /* 0x000fe20000000800 */
[----:B------:R2:W-:Y:S04]  /*0950*/  LDGSTS.E.BYPASS.128 [R9], desc[UR10][R6.64], !P0 ;  /* 0x0000000006097fae */ /* 0x0005e8000c101c4a */
[----:B------:R-:W0:Y:S01]  /*0960*/  LDGDEPBAR ;  /* 0x00000000000079af */ /* 0x000e220000000000 */
[----:B--2---:R-:W-:Y:S01]  /*0970*/  IMAD.MOV.U32 R6, RZ, RZ, R13 ;  /* 0x000000ffff067224 */ /* 0x004fe200078e000d */
[----:B------:R-:W-:Y:S01]  /*0980*/  IADD3 R13, P1, R13, 0x20, RZ ;  /* 0x000000200d0d7810 */ /* 0x000fe20007f3e0ff */
[----:B------:R-:W-:-:S04]  /*0990*/  IMAD.MOV.U32 R7, RZ, RZ, R14 ;  /* 0x000000ffff077224 */ /* 0x000fc800078e000e */
[----:B------:R-:W-:Y:S01]  /*09a0*/  IMAD.X R14, RZ, RZ, R14, P1 ;  /* 0x000000ffff0e7224 */ /* 0x000fe200008e060e */
[----:B------:R2:W-:Y:S04]  /*09b0*/  LDGSTS.E.BYPASS.128 [R9+0x1000], desc[UR10][R6.64], !P0 ;  /* 0x0100000006097fae */ /* 0x0005e8000c101c4a */
[----:B------:R-:W0:Y:S01]  /*09c0*/  LDGDEPBAR ;  /* 0x00000000000079af */ /* 0x000e220000000000 */
[----:B------:R-:W-:Y:S05]  /*09d0*/  @!P0 BRA `(.L_x_0) ;  /* 0xfffffffc00448947 */ /* 0x000fea000383ffff */
[----:B------:R-:W-:Y:S02]  /*09e0*/  WARPGROUP.DEPBAR.LE gsb0, 0x0 ;  /* 0x00008000000079c5 */ /* 0x000fe40000010000 */
[----:B------:R-:W-:Y:S01]  /*09f0*/  LOP3.LUT R16, R16, 0x3, RZ, 0xc0, !PT ;  /* 0x0000000310107812 */ /* 0x000fe200078ec0ff */
[----:B------:R-:W-:-:S04]  /*0a00*/  DEPBAR.LE SB0, 0x0 ;  /* 0x000080000000791a */ /* 0x000fc80000000000 */
[--C-:B------:R-:W-:Y:S01]  /*0a10*/  SHF.R.U32.HI R3, RZ, 0x2, R2.reuse ;  /* 0x00000002ff037819 */ /* 0x100fe20000011602 */
[----:B------:R-:W-:Y:S01]  /*0a20*/  IMAD.SHL.U32 R5, R2, 0x2, RZ ;  /* 0x0000000202057824 */ /* 0x000fe200078e00ff */
[----:B--2---:R-:W-:Y:S01]  /*0a30*/  SHF.R.U32.HI R7, RZ, 0x3, R2 ;  /* 0x00000003ff077819 */ /* 0x004fe20000011602 */
[----:B------:R-:W-:Y:S01]  /*0a40*/  IMAD.SHL.U32 R6, R16, 0x10, RZ ;  /* 0x0000001010067824 */ /* 0x000fe200078e00ff */
[----:B------:R-:W-:Y:S02]  /*0a50*/  SGXT.U32 R3, R3, 0x3 ;  /* 0x000000030303781a */ /* 0x000fe40000000000 */
[----:B------:R-:W-:Y:S02]  /*0a60*/  CS2R R12, SRZ ;  /* 0x00000000000c7805 */ /* 0x000fe4000001ff00 */
[----:B------:R-:W-:Y:S02]  /*0a70*/  LOP3.LUT R5, R5, 0x6, RZ, 0xc0, !PT ;  /* 0x0000000605057812 */ /* 0x000fe400078ec0ff */
[----:B------:R-:W-:-:S02]  /*0a80*/  CS2R R14, SRZ ;  /* 0x00000000000e7805 */ /* 0x000fc4000001ff00 */
[----:B------:R-:W-:Y:S02]  /*0a90*/  LOP3.LUT R6, R6, R3, RZ, 0xfc, !PT ;  /* 0x0000000306067212 */ /* 0x000fe400078efcff */
[----:B------:R-:W-:-:S03]  /*0aa0*/  SGXT.U32 R3, R7, 0x4 ;  /* 0x000000040703781a */ /* 0x000fc60000000000 */
[----:B------:R-:W-:Y:S01]  /*0ab0*/  IMAD R5, R6, 0x48, R5 ;  /* 0x0000004806057824 */ /* 0x000fe200078e0205 */
[----:B------:R-:W-:Y:S01]  /*0ac0*/  LOP3.LUT R0, R3, R0, RZ, 0xfc, !PT ;  /* 0x0000000003007212 */ /* 0x000fe200078efcff */
[----:B------:R-:W2:Y:S01]  /*0ad0*/  LDC.64 R6, c[0x0][0x210] ;  /* 0x00008400ff067b82 */ /* 0x000ea20000000a00 */
[----:B------:R-:W-:Y:S02]  /*0ae0*/  LOP3.LUT R3, R4, 0x38, R17, 0xf8, !PT ;  /* 0x0000003804037812 */ /* 0x000fe400078ef811 */
[----:B------:R-:W-:-:S05]  /*0af0*/  LEA R5, R5, UR8, 0x2 ;  /* 0x0000000805057c11 */ /* 0x000fca000f8e10ff */
[----:B------:R-:W-:Y:S01]  /*0b00*/  BAR.SYNC.DEFER_BLOCKING 0x0 ;  /* 0x0000000000007b1d */ /* 0x000fe20000010000 */
[----:B------:R-:W-:-:S04]  /*0b10*/  ISETP.GE.AND P0, PT, R3, 0x40, PT ;  /* 0x000000400300780c */ /* 0x000fc80003f06270 */
[----:B------:R-:W-:Y:S01]  /*0b20*/  ISETP.LT.AND P1, PT, R0, 0x1000, !P0 ;  /* 0x000010000000780c */ /* 0x000fe20004721270 */
[----:B------:R-:W-:Y:S04]  /*0b30*/  STS.64 [R5], R24 ;  /* 0x0000001805007388 */ /* 0x000fe80000000a00 */
[----:B------:R-:W-:Y:S04]  /*0b40*/  STS.64 [R5+0x900], R26 ;  /* 0x0009001a05007388 */ /* 0x000fe80000000a00 */
[----:B------:R-:W-:Y:S04]  /*0b50*/  STS.64 [R5+0x20], R28 ;  /* 0x0000201c05007388 */ /* 0x000fe80000000a00 */
[----:B------:R-:W-:Y:S04]  /*0b60*/  STS.64 [R5+0x920], R30 ;  /* 0x0009201e05007388 */ /* 0x000fe80000000a00 */
[----:B------:R2:W-:Y:S04]  /*0b70*/  STS.64 [R5+0x40], R32 ;  /* 0x0000402005007388 */ /* 0x0005e80000000a00 */
[----:B------:R-:W-:Y:S04]  /*0b80*/  STS.64 [R5+0x940], R34 ;  /* 0x0009402205007388 */ /* 0x000fe80000000a00 */
[----:B------:R-:W-:Y:S04]  /*0b90*/  STS.64 [R5+0x60], R36 ;  /* 0x0000602405007388 */ /* 0x000fe80000000a00 */
[----:B------:R-:W-:Y:S01]  /*0ba0*/  STS.64 [R5+0x960], R38 ;  /* 0x0009602605007388 */ /* 0x000fe20000000a00 */
[----:B--2---:R-:W-:-:S03]  /*0bb0*/  IMAD.WIDE R32, R3, 0x2, R6 ;  /* 0x0000000203207825 */ /* 0x004fc600078e0206 */
[----:B------:R2:W-:Y:S04]  /*0bc0*/  STS.64 [R5+0x80], R40 ;  /* 0x0000802805007388 */ /* 0x0005e80000000a00 */
[----:B------:R-:W-:Y:S04]  /*0bd0*/  STS.64 [R5+0x980], R42 ;  /* 0x0009802a05007388 */ /* 0x000fe80000000a00 */
[----:B------:R-:W-:Y:S04]  /*0be0*/  STS.64 [R5+0xa0], R44 ;  /* 0x0000a02c05007388 */ /* 0x000fe80000000a00 */
[----:B------:R-:W-:Y:S04]  /*0bf0*/  STS.64 [R5+0x9a0], R46 ;  /* 0x0009a02e05007388 */ /* 0x000fe80000000a00 */
[----:B------:R-:W-:Y:S04]  /*0c00*/  STS.64 [R5+0xc0], R48 ;  /* 0x0000c03005007388 */ /* 0x000fe80000000a00 */
[----:B------:R-:W-:Y:S04]  /*0c10*/  STS.64 [R5+0x9c0], R50 ;  /* 0x0009c03205007388 */ /* 0x000fe80000000a00 */
[----:B------:R-:W-:Y:S04]  /*0c20*/  STS.64 [R5+0xe0], R52 ;  /* 0x0000e03405007388 */ /* 0x000fe80000000a00 */
[----:B------:R3:W-:Y:S01]  /*0c30*/  STS.64 [R5+0x9e0], R54 ;  /* 0x0009e03605007388 */ /* 0x0007e20000000a00 */
[----:B------:R-:W-:Y:S01]  /*0c40*/  BAR.SYNC.DEFER_BLOCKING 0x0 ;  /* 0x0000000000007b1d */ /* 0x000fe20000010000 */
[----:B--2---:R-:W-:-:S04]  /*0c50*/  LOP3.LUT R40, R0, 0x10, RZ, 0xfc, !PT ;  /* 0x0000001000287812 */ /* 0x004fc800078efcff */
[----:B------:R-:W-:Y:S02]  /*0c60*/  ISETP.LT.AND P2, PT, R40, 0x1000, !P0 ;  /* 0x000010002800780c */ /* 0x000fe40004741270 */
[----:B------:R-:W-:Y:S02]  /*0c70*/  CS2R R24, SRZ ;  /* 0x0000000000187805 */ /* 0x000fe4000001ff00 */
[----:B------:R-:W-:Y:S01]  /*0c80*/  CS2R R26, SRZ ;  /* 0x00000000001a7805 */ /* 0x000fe2000001ff00 */
[----:B------:R-:W2:Y:S08]  /*0c90*/  @P1 LDG.E.EL.128 R12, desc[UR10][R32.64] ;  /* 0x0000000a200c1981 */ /* 0x000eb0000c2e1d00 */
[----:B------:R-:W4:Y:S01]  /*0ca0*/  @P2 LDG.E.EL.128 R24, desc[UR10][R32.64] ;  /* 0x0000000a20182981 */ /* 0x000f22000c2e1d00 */
[----:B------:R-:W-:-:S02]  /*0cb0*/  LOP3.LUT R34, R0, 0x20, RZ, 0xfc, !PT ;  /* 0x0000002000227812 */ /* 0x000fc400078efcff */
[----:B---3--:R-:W-:Y:S02]  /*0cc0*/  CS2R R4, SRZ ;  /* 0x0000000000047805 */ /* 0x008fe4000001ff00 */
[----:B------:R-:W-:Y:S02]  /*0cd0*/  LOP3.LUT R38, R0, 0x30, RZ, 0xfc, !PT ;  /* 0x0000003000267812 */ /* 0x000fe400078efcff */
[----:B------:R-:W-:Y:S02]  /*0ce0*/  CS2R R6, SRZ ;  /* 0x0000000000067805 */ /* 0x000fe4000001ff00 */
[----:B------:R-:W-:Y:S02]  /*0cf0*/  ISETP.LT.AND P3, PT, R34, 0x1000, !P0 ;  /* 0x000010002200780c */ /* 0x000fe40004761270 */
[----:B------:R-:W-:Y:S02]  /*0d00*/  CS2R R8, SRZ ;  /* 0x0000000000087805 */ /* 0x000fe4000001ff00 */
[----:B------:R-:W-:-:S02]  /*0d10*/  ISETP.LT.AND P0, PT, R38, 0x1000, !P0 ;  /* 0x000010002600780c */ /* 0x000fc40004701270 */
[----:B------:R-:W-:-:S07]  /*0d20*/  CS2R R10, SRZ ;  /* 0x00000000000a7805 */ /* 0x000fce000001ff00 */
[----:B------:R-:W3:Y:S04]  /*0d30*/  @P3 LDG.E.EL.128 R4, desc[UR10][R32.64] ;  /* 0x0000000a20043981 */ /* 0x000ee8000c2e1d00 */
[----:B------:R5:W3:Y:S01]  /*0d40*/  @P0 LDG.E.EL.128 R8, desc[UR10][R32.64] ;  /* 0x0000000a20080981 */ /* 0x000ae2000c2e1d00 */
[----:B------:R-:W-:Y:S01]  /*0d50*/  SHF.R.U32.HI R2, RZ, 0x3, R2 ;  /* 0x00000003ff027819 */ /* 0x000fe20000011602 */
[----:B------:R-:W-:Y:S01]  /*0d60*/  IMAD.SHL.U32 R19, R16, 0x4, RZ ;  /* 0x0000000410137824 */ /* 0x000fe200078e00ff */
[----:B------:R-:W-:Y:S01]  /*0d70*/  LOP3.LUT R17, R17, 0x38, RZ, 0xc0, !PT ;  /* 0x0000003811117812 */ /* 0x000fe200078ec0ff */
[--C-:B------:R-:W-:Y:S01]  /*0d80*/  IMAD R37, R34, 0x40, R3.reuse ;  /* 0x0000004022257824 */ /* 0x100fe200078e0203 */
[----:B------:R-:W-:Y:S01]  /*0d90*/  SGXT.U32 R2, R2, 0x2 ;  /* 0x000000020202781a */ /* 0x000fe20000000000 */
[----:B------:R-:W-:-:S02]  /*0da0*/  IMAD R36, R0, 0x40, R3 ;  /* 0x0000004000247824 */ /* 0x000fc400078e0203 */
[--C-:B------:R-:W-:Y:S01]  /*0db0*/  IMAD R0, R40, 0x40, R3.reuse ;  /* 0x0000004028007824 */ /* 0x100fe200078e0203 */
[----:B------:R-:W-:Y:S01]  /*0dc0*/  LOP3.LUT R2, R19, R2, RZ, 0xfc, !PT ;  /* 0x0000000213027212 */ /* 0x000fe200078efcff */
[----:B------:R-:W-:-:S04]  /*0dd0*/  IMAD R3, R38, 0x40, R3 ;  /* 0x0000004026037824 */ /* 0x000fc800078e0203 */
[----:B------:R-:W-:-:S05]  /*0de0*/  IMAD R2, R2, 0x48, R17 ;  /* 0x0000004802027824 */ /* 0x000fca00078e0211 */
[----:B------:R-:W-:-:S05]  /*0df0*/  LEA R2, R2, UR8, 0x2 ;  /* 0x0000000802027c11 */ /* 0x000fca000f8e10ff */
[----:B------:R-:W2:Y:S04]  /*0e00*/  LDS.128 R20, [R2] ;  /* 0x0000000002147984 */ /* 0x000ea80000000c00 */
[----:B------:R-:W2:Y:S04]  /*0e10*/  LDS.128 R28, [R2+0x10] ;  /* 0x00001000021c7984 */ /* 0x000ea80000000c00 */
[----:B------:R-:W2:Y:S04]  /*0e20*/  LDS.128 R16, [R2+0x1200] ;  /* 0x0012000002107984 */ /* 0x000ea80000000c00 */
[----:B-----5:R-:W5:Y:S01]  /*0e30*/  LDS.128 R32, [R2+0x1210] ;  /* 0x0012100002207984 */ /* 0x020f620000000c00 */
[C---:B--2---:R-:W-:Y:S01]  /*0e40*/  PRMT R38, R12.reuse, 0x7632, R38 ;  /* 0x000076320c267816 */ /* 0x044fe20000000026 */
[----:B------:R-:W-:Y:S01]  /*0e50*/  IMAD.U32 R39, R12, 0x10000, RZ ;  /* 0x000100000c277824 */ /* 0x000fe200078e00ff */
[C---:B------:R-:W-:Y:S01]  /*0e60*/  PRMT R12, R13.reuse, 0x7632, R12 ;  /* 0x000076320d0c7816 */ /* 0x040fe2000000000c */
[----:B------:R-:W-:Y:S01]  /*0e70*/  IMAD.U32 R41, R13, 0x10000, RZ ;  /* 0x000100000d297824 */ /* 0x000fe200078e00ff */
[----:B------:R-:W-:Y:S01]  /*0e80*/  PRMT R13, R14, 0x7632, R13 ;  /* 0x000076320e0d7816 */ /* 0x000fe2000000000d */
[----:B------:R-:W-:-:S02]  /*0e90*/  IMAD.U32 R38, R38, 0x10000, RZ ;  /* 0x0001000026267824 */ /* 0x000fc400078e00ff */
[----:B-1----:R-:W-:Y:S01]  /*0ea0*/  FADD R20, R20, R39 ;  /* 0x0000002714147221 */ /* 0x002fe20000000000 */
[----:B------:R-:W-:Y:S01]  /*0eb0*/  IMAD.U32 R43, R14, 0x10000, RZ ;  /* 0x000100000e2b7824 */ /* 0x000fe200078e00ff */
[----:B------:R-:W-:Y:S01]  /*0ec0*/  PRMT R14, R15, 0x7632, R14 ;  /* 0x000076320f0e7816 */ /* 0x000fe2000000000e */
[----:B------:R-:W-:Y:S01]  /*0ed0*/  FADD R21, R21, R38 ;  /* 0x0000002615157221 */ /* 0x000fe20000000000 */
[----:B------:R-:W-:Y:S02]  /*0ee0*/  IMAD.U32 R38, R13, 0x10000, RZ ;  /* 0x000100000d267824 */ /* 0x000fe400078e00ff */
[----:B------:R-:W-:Y:S01]  /*0ef0*/  FADD R22, R22, R41 ;  /* 0x0000002916167221 */ /* 0x000fe20000000000 */
[----:B------:R-:W-:Y:S01]  /*0f00*/  IMAD.U32 R12, R12, 0x10000, RZ ;  /* 0x000100000c0c7824 */ /* 0x000fe200078e00ff */
[----:B----4-:R-:W-:Y:S01]  /*0f10*/  PRMT R13, R25, 0x7632, R13 ;  /* 0x00007632190d7816 */ /* 0x010fe2000000000d */
[----:B------:R-:W-:Y:S01]  /*0f20*/  FADD R29, R29, R38 ;  /* 0x000000261d1d7221 */ /* 0x000fe20000000000 */
[----:B------:R-:W-:-:S02]  /*0f30*/  IMAD.U32 R15, R15, 0x10000, RZ ;  /* 0x000100000f0f7824 */ /* 0x000fc400078e00ff */
[--C-:B------:R-:W-:Y:S01]  /*0f40*/  FADD R23, R23, R12.reuse ;  /* 0x0000000c17177221 */ /* 0x100fe20000000000 */
[----:B------:R-:W1:Y:S01]  /*0f50*/  LDC.64 R38, c[0x0][0x228] ;  /* 0x00008a00ff267b82 */ /* 0x000e620000000a00 */
[----:B------:R-:W-:Y:S01]  /*0f60*/  IMAD.U32 R14, R14, 0x10000, RZ ;  /* 0x000100000e0e7824 */ /* 0x000fe200078e00ff */
[----:B------:R-:W-:Y:S01]  /*0f70*/  PRMT R12, R24, 0x7632, R12 ;  /* 0x00007632180c7816 */ /* 0x000fe2000000000c */
[--C-:B------:R-:W-:Y:S01]  /*0f80*/  FADD R30, R30, R15.reuse ;  /* 0x0000000f1e1e7221 */ /* 0x100fe20000000000 */
[----:B------:R-:W-:Y:S02]  /*0f90*/  IMAD.U32 R41, R24, 0x10000, RZ ;  /* 0x0001000018297824 */ /* 0x000fe400078e00ff */
[--C-:B------:R-:W-:Y:S01]  /*0fa0*/  FADD R31, R31, R14.reuse ;  /* 0x0000000e1f1f7221 */ /* 0x100fe20000000000 */
[----:B------:R-:W-:Y:S01]  /*0fb0*/  IMAD.U32 R25, R25, 0x10000, RZ ;  /* 0x0001000019197824 */ /* 0x000fe200078e00ff */
[----:B------:R-:W-:Y:S01]  /*0fc0*/  PRMT R14, R26, 0x7632, R14 ;  /* 0x000076321a0e7816 */ /* 0x000fe2000000000e */
[----:B------:R-:W-:Y:S01]  /*0fd0*/  IMAD.U32 R12, R12, 0x10000, RZ ;  /* 0x000100000c0c7824 */ /* 0x000fe200078e00ff */
[----:B------:R-:W-:Y:S01]  /*0fe0*/  PRMT R15, R27, 0x7632, R15 ;  /* 0x000076321b0f7816 */ /* 0x000fe2000000000f */
[----:B------:R-:W-:Y:S01]  /*0ff0*/  FADD R41, R16, R41 ;  /* 0x0000002910297221 */ /* 0x000fe20000000000 */
[----:B------:R-:W-:Y:S01]  /*1000*/  FADD R42, R18, R25 ;  /* 0x00000019122a7221 */ /* 0x000fe20000000000 */
[----:B------:R-:W-:-:S02]  /*1010*/  IMAD.U32 R24, R13, 0x10000, RZ ;  /* 0x000100000d187824 */ /* 0x000fc400078e00ff */
[----:B------:R-:W-:Y:S01]  /*1020*/  FADD R40, R17, R12 ;  /* 0x0000000c11287221 */ /* 0x000fe20000000000 */
[----:B------:R-:W-:Y:S02]  /*1030*/  IMAD.U32 R16, R14, 0x10000, RZ ;  /* 0x000100000e107824 */ /* 0x000fe400078e00ff */
[----:B------:R-:W-:Y:S01]  /*1040*/  FADD R28, R28, R43 ;  /* 0x0000002b1c1c7221 */ /* 0x000fe20000000000 */
[----:B------:R-:W-:Y:S02]  /*1050*/  IMAD.U32 R18, R15, 0x10000, RZ ;  /* 0x000100000f127824 */ /* 0x000fe400078e00ff */
[----:B------:R-:W-:Y:S01]  /*1060*/  FADD R45, R19, R24 ;  /* 0x00000018132d7221 */ /* 0x000fe20000000000 */
[----:B------:R-:W2:Y:S01]  /*1070*/  LDS.128 R12, [R2+0x2400] ;  /* 0x00240000020c7984 */ /* 0x000ea20000000c00 */
[----:B------:R-:W-:Y:S02]  /*1080*/  IMAD.U32 R43, R26, 0x10000, RZ ;  /* 0x000100001a2b7824 */ /* 0x000fe400078e00ff */
[----:B-----5:R-:W-:Y:S01]  /*1090*/  FADD R33, R33, R16 ;  /* 0x0000001021217221 */ /* 0x020fe20000000000 */
[----:B------:R-:W-:-:S02]  /*10a0*/  IMAD.U32 R27, R27, 0x10000, RZ ;  /* 0x000100001b1b7824 */ /* 0x000fc400078e00ff */
[----:B------:R-:W-:Y:S01]  /*10b0*/  FADD R35, R35, R18 ;  /* 0x0000001223237221 */ /* 0x000fe20000000000 */
[----:B------:R-:W-:Y:S01]  /*10c0*/  FADD R32, R32, R43 ;  /* 0x0000002b20207221 */ /* 0x000fe20000000000 */
[----:B------:R-:W4:Y:S01]  /*10d0*/  LDS.128 R16, [R2+0x2410] ;  /* 0x0024100002107984 */ /* 0x000f220000000c00 */
[----:B------:R-:W-:Y:S01]  /*10e0*/  FADD R34, R34, R27 ;  /* 0x0000001b22227221 */ /* 0x000fe20000000000 */
[----:B------:R-:W-:Y:S01]  /*10f0*/  F2FP.BF16.F32.PACK_AB R24, R21, R20 ;  /* 0x000000141518723e */ /* 0x000fe200000010ff */
[----:B---3--:R-:W-:Y:S01]  /*1100*/  IMAD.U32 R47, R5, 0x10000, RZ ;  /* 0x00010000052f7824 */ /* 0x008fe200078e00ff */
[----:B------:R-:W-:Y:S01]  /*1110*/  F2FP.BF16.F32.PACK_AB R25, R23, R22 ;  /* 0x000000161719723e */ /* 0x000fe200000010ff */
[----:B------:R-:W-:Y:S01]  /*1120*/  IMAD.U32 R49, R6, 0x10000, RZ ;  /* 0x0001000006317824 */ /* 0x000fe200078e00ff */
[----:B------:R-:W3:Y:S01]  /*1130*/  LDS.128 R20, [R2+0x3600] ;  /* 0x0036000002147984 */ /* 0x000ee20000000c00 */
[----:B------:R-:W-:Y:S01]  /*1140*/  F2FP.BF16.F32.PACK_AB R26, R29, R28 ;  /* 0x0000001c1d1a723e */ /* 0x000fe200000010ff */
[----:B------:R-:W-:Y:S01]  /*1150*/  IMAD.U32 R51, R7, 0x10000, RZ ;  /* 0x0001000007337824 */ /* 0x000fe200078e00ff */
[----:B------:R-:W-:-:S02]  /*1160*/  F2FP.BF16.F32.PACK_AB R27, R31, R30 ;  /* 0x0000001e1f1b723e */ /* 0x000fc400000010ff */
[----:B------:R-:W-:Y:S01]  /*1170*/  F2FP.BF16.F32.PACK_AB R28, R40, R41 ;  /* 0x00000029281c723e */ /* 0x000fe200000010ff */
[--C-:B-1----:R-:W-:Y:S01]  /*1180*/  IMAD.WIDE R40, R36, 0x2, R38.reuse ;  /* 0x0000000224287825 */ /* 0x102fe200078e0226 */
[----:B------:R-:W-:Y:S02]  /*1190*/  F2FP.BF16.F32.PACK_AB R29, R45, R42 ;  /* 0x0000002a2d1d723e */ /* 0x000fe400000010ff */
[----:B------:R-:W-:Y:S01]  /*11a0*/  F2FP.BF16.F32.PACK_AB R30, R33, R32 ;  /* 0x00000020211e723e */ /* 0x000fe200000010ff */
[----:B------:R-:W-:Y:S01]  /*11b0*/  IMAD.WIDE R42, R0, 0x2, R38 ;  /* 0x00000002002a7825 */ /* 0x000fe200078e0226 */
[----:B------:R-:W-:Y:S01]  /*11c0*/  F2FP.BF16.F32.PACK_AB R31, R35, R34 ;  /* 0x00000022231f723e */ /* 0x000fe200000010ff */
[----:B------:R-:W-:Y:S01]  /*11d0*/  @P1 STG.E.128 desc[UR10][R40.64], R24 ;  /* 0x0000001828001986 */ /* 0x000fe2000c101d0a */
[C---:B------:R-:W-:Y:S01]  /*11e0*/  PRMT R0, R4.reuse, 0x7632, R0 ;  /* 0x0000763204007816 */ /* 0x040fe20000000000 */
[--C-:B------:R-:W-:Y:S02]  /*11f0*/  IMAD.WIDE R32, R37, 0x2, R38.reuse ;  /* 0x0000000225207825 */ /* 0x100fe400078e0226 */
[----:B------:R-:W-:Y:S02]  /*1200*/  @P2 STG.E.128 desc[UR10][R42.64], R28 ;  /* 0x0000001c2a002986 */ /* 0x000fe4000c101d0a */
[----:B------:R-:W-:Y:S01]  /*1210*/  IMAD.WIDE R34, R3, 0x2, R38 ;  /* 0x0000000203227825 */ /* 0x000fe200078e0226 */
[----:B------:R-:W-:Y:S01]  /*1220*/  PRMT R3, R5, 0x7632, R3 ;  /* 0x0000763205037816 */ /* 0x000fe20000000003 */
[----:B------:R1:W5:Y:S01]  /*1230*/  LDS.128 R36, [R2+0x3610] ;  /* 0x0036100002247984 */ /* 0x0003620000000c00 */
[----:B------:R-:W-:Y:S01]  /*1240*/  PRMT R5, R7, 0x7632, R5 ;  /* 0x0000763207057816 */ /* 0x000fe20000000005 */
[----:B------:R-:W-:Y:S01]  /*1250*/  IMAD.U32 R45, R4, 0x10000, RZ ;  /* 0x00010000042d7824 */ /* 0x000fe200078e00ff */
[----:B------:R-:W-:Y:S01]  /*1260*/  PRMT R4, R6, 0x7632, R4 ;  /* 0x0000763206047816 */ /* 0x000fe20000000004 */
[----:B------:R-:W-:Y:S01]  /*1270*/  IMAD.U32 R0, R0, 0x10000, RZ ;  /* 0x0001000000007824 */ /* 0x000fe200078e00ff */
[----:B------:R-:W-:-:S02]  /*1280*/  PRMT R6, R8, 0x7632, R6 ;  /* 0x0000763208067816 */ /* 0x000fc40000000006 */
[----:B------:R-:W-:Y:S01]  /*1290*/  PRMT R7, R10, 0x7632, R7 ;  /* 0x000076320a077816 */ /* 0x000fe20000000007 */
[----:B--2---:R-:W-:Y:S01]  /*12a0*/  FADD R13, R13, R0 ;  /* 0x000000000d0d7221 */ /* 0x004fe20000000000 */
[----:B------:R-:W-:Y:S01]  /*12b0*/  IMAD.U32 R4, R4, 0x10000, RZ ;  /* 0x0001000004047824 */ /* 0x000fe200078e00ff */
[----:B-1----:R-:W-:Y:S01]  /*12c0*/  PRMT R2, R9, 0x7632, R2 ;  /* 0x0000763209027816 */ /* 0x002fe20000000002 */
[----:B------:R-:W-:Y:S02]  /*12d0*/  IMAD.U32 R27, R10, 0x10000, RZ ;  /* 0x000100000a1b7824 */ /* 0x000fe400078e00ff */
[----:B------:R-:W-:Y:S01]  /*12e0*/  FADD R12, R12, R45 ;  /* 0x0000002d0c0c7221 */ /* 0x000fe20000000000 */
[----:B------:R-:W-:Y:S02]  /*12f0*/  IMAD.U32 R10, R3, 0x10000, RZ ;  /* 0x00010000030a7824 */ /* 0x000fe400078e00ff */
[----:B------:R-:W-:Y:S01]  /*1300*/  FADD R14, R14, R47 ;  /* 0x0000002f0e0e7221 */ /* 0x000fe20000000000 */
[----:B------:R-:W-:-:S02]  /*1310*/  IMAD.U32 R0, R5, 0x10000, RZ ;  /* 0x0001000005007824 */ /* 0x000fc400078e00ff */
[----:B----4-:R-:W-:Y:S01]  /*1320*/  FADD R16, R16, R49 ;  /* 0x0000003110107221 */ /* 0x010fe20000000000 */
[----:B------:R-:W-:Y:S01]  /*1330*/  IMAD.U32 R25, R8, 0x10000, RZ ;  /* 0x0001000008197824 */ /* 0x000fe200078e00ff */
[----:B------:R-:W-:Y:S01]  /*1340*/  PRMT R8, R11, 0x7632, R8 ;  /* 0x000076320b087816 */ /* 0x000fe20000000008 */
[----:B------:R-:W-:Y:S01]  /*1350*/  FADD R15, R15, R10 ;  /* 0x0000000a0f0f7221 */ /* 0x000fe20000000000 */
[----:B------:R-:W-:Y:S01]  /*1360*/  FADD R18, R18, R51 ;  /* 0x0000003312127221 */ /* 0x000fe20000000000 */
[----:B------:R-:W-:Y:S01]  /*1370*/  FADD R17, R17, R4 ;  /* 0x0000000411117221 */ /* 0x000fe20000000000 */
[----:B------:R-:W-:Y:S02]  /*1380*/  IMAD.U32 R6, R6, 0x10000, RZ ;  /* 0x0001000006067824 */ /* 0x000fe400078e00ff */
[----:B------:R-:W-:Y:S01]  /*1390*/  FADD R19, R19, R0 ;  /* 0x0000000013137221 */ /* 0x000fe20000000000 */
[----:B------:R-:W-:Y:S01]  /*13a0*/  IMAD.U32 R9, R9, 0x10000, RZ ;  /* 0x0001000009097824 */ /* 0x000fe200078e00ff */
[----:B------:R-:W-:Y:S01]  /*13b0*/  F2FP.BF16.F32.PACK_AB R4, R13, R12 ;  /* 0x0000000c0d04723e */ /* 0x000fe200000010ff */
[----:B------:R-:W-:-:S02]  /*13c0*/  IMAD.U32 R11, R11, 0x10000, RZ ;  /* 0x000100000b0b7824 */ /* 0x000fc400078e00ff */
[----:B---3--:R-:W-:Y:S01]  /*13d0*/  FADD R21, R21, R6 ;  /* 0x0000000615157221 */ /* 0x008fe20000000000 */
[----:B------:R-:W-:Y:S01]  /*13e0*/  IMAD.U32 R2, R2, 0x10000, RZ ;  /* 0x0001000002027824 */ /* 0x000fe200078e00ff */
[----:B------:R-:W-:Y:S01]  /*13f0*/  F2FP.BF16.F32.PACK_AB R5, R15, R14 ;  /* 0x0000000e0f05723e */ /* 0x000fe200000010ff */
[----:B------:R-:W-:Y:S01]  /*1400*/  IMAD.U32 R0, R7, 0x10000, RZ ;  /* 0x0001000007007824 */ /* 0x000fe200078e00ff */
[----:B------:R-:W-:Y:S01]  /*1410*/  F2FP.BF16.F32.PACK_AB R6, R17, R16 ;  /* 0x000000101106723e */ /* 0x000fe200000010ff */
[----:B------:R-:W-:Y:S01]  /*1420*/  IMAD.U32 R8, R8, 0x10000, RZ ;  /* 0x0001000008087824 */ /* 0x000fe200078e00ff */
[----:B------:R-:W-:Y:S01]  /*1430*/  F2FP.BF16.F32.PACK_AB R7, R19, R18 ;  /* 0x000000121307723e */ /* 0x000fe200000010ff */
[----:B------:R-:W-:Y:S01]  /*1440*/  FADD R20, R20, R25 ;  /* 0x0000001914147221 */ /* 0x000fe20000000000 */
[----:B------:R-:W-:Y:S01]  /*1450*/  FADD R9, R22, R9 ;  /* 0x0000000916097221 */ /* 0x000fe20000000000 */
[----:B------:R-:W-:Y:S02]  /*1460*/  FADD R2, R23, R2 ;  /* 0x0000000217027221 */ /* 0x000fe40000000000 */
[----:B------:R1:W-:Y:S01]  /*1470*/  @P3 STG.E.128 desc[UR10][R32.64], R4 ;  /* 0x0000000420003986 */ /* 0x0003e2000c101d0a */
[----:B------:R-:W-:Y:S01]  /*1480*/  F2FP.BF16.F32.PACK_AB R20, R21, R20 ;  /* 0x000000141514723e */ /* 0x000fe200000010ff */
[----:B-----5:R-:W-:Y:S01]  /*1490*/  FADD R27, R36, R27 ;  /* 0x0000001b241b7221 */ /* 0x020fe20000000000 */
[----:B------:R-:W-:Y:S01]  /*14a0*/  FADD R11, R38, R11 ;  /* 0x0000000b260b7221 */ /* 0x000fe20000000000 */
[----:B------:R-:W-:Y:S01]  /*14b0*/  FADD R0, R37, R0 ;  /* 0x0000000025007221 */ /* 0x000fe20000000000 */
[----:B------:R-:W-:Y:S01]  /*14c0*/  FADD R8, R39, R8 ;  /* 0x0000000827087221 */ /* 0x000fe20000000000 */
[----:B------:R-:W-:-:S03]  /*14d0*/  F2FP.BF16.F32.PACK_AB R21, R2, R9 ;  /* 0x000000090215723e */ /* 0x000fc600000010ff */
[----:B------:R-:W-:Y:S02]  /*14e0*/  F2FP.BF16.F32.PACK_AB R22, R0, R27 ;  /* 0x0000001b0016723e */ /* 0x000fe400000010ff */
[----:B------:R-:W-:Y:S01]  /*14f0*/  F2FP.BF16.F32.PACK_AB R23, R8, R11 ;  /* 0x0000000b0817723e */ /* 0x000fe200000010ff */
[----:B------:R-:W-:Y:S06]  /*1500*/  @!P0 EXIT ;  /* 0x000000000000894d */ /* 0x000fec0003800000 */
[----:B------:R-:W-:Y:S01]  /*1510*/  STG.E.128 desc[UR10][R34.64], R20 ;  /* 0x0000001422007986 */ /* 0x000fe2000c101d0a */
[----:B------:R-:W-:Y:S05]  /*1520*/  EXIT ;  /* 0x000000000000794d */ /* 0x000fea0003800000 */
.L_x_1:
[----:B------:R-:W-:-:S00]  /*1530*/  BRA `(.L_x_1) ;  /* 0xfffffffc00fc7947 */ /* 0x000fc0000383ffff */
[----:B------:R-:W-:-:S00]  /*1540*/  NOP ;  /* 0x0000000000007918 */ /* 0x000fc00000000000 */
        /* <DEDUP_REMOVED lines=11> */
.L_x_2:


//--------------------- .nv.shared.triton_mm      --------------------------
	.section	.nv.shared.triton_mm,"aw",@nobits
	.sectionflags	@""
	.align	16
	.zero		1024


//--------------------- .nv.constant0.triton_mm   --------------------------
	.section	.nv.constant0.triton_mm,"a",@progbits
	.sectionflags	@""
	.align	4
.nv.constant0.triton_mm:
	.zero		560
